	.headerflags	@"EF_CUDA_TEXMODE_UNIFIED EF_CUDA_64BIT_ADDRESS EF_CUDA_ACCELERATORS EF_CUDA_SM90 EF_CUDA_VIRTUAL_SM(EF_CUDA_SM90)"
	.elftype	@"ET_EXEC"


//--------------------- .nv.info                  --------------------------
	.section	.nv.info,"",@"SHT_CUDA_INFO"
	.align	4


	//----- nvinfo : EIATTR_REGCOUNT
	.align		4
        /*0000*/ 	.byte	0x04, 0x2f
        /*0002*/ 	.short	(.L_1 - .L_0)
	.align		4
.L_0:
        /*0004*/ 	.word	index@(triton_poi_fused__unsafe_index_add_convolution_15)
        /*0008*/ 	.word	0x00000016


	//----- nvinfo : EIATTR_MIN_STACK_SIZE
	.align		4
.L_1:
        /*000c*/ 	.byte	0x04, 0x12
        /*000e*/ 	.short	(.L_3 - .L_2)
	.align		4
.L_2:
        /*0010*/ 	.word	index@(triton_poi_fused__unsafe_index_add_convolution_15)
        /*0014*/ 	.word	0x00000000


	//----- nvinfo : EIATTR_FRAME_SIZE
	.align		4
.L_3:
        /*0018*/ 	.byte	0x04, 0x11
        /*001a*/ 	.short	(.L_5 - .L_4)
	.align		4
.L_4:
        /*001c*/ 	.word	index@(triton_poi_fused__unsafe_index_add_convolution_15)
        /*0020*/ 	.word	0x00000000


	//----- nvinfo : EIATTR_MIN_STACK_SIZE
	.align		4
.L_5:
        /*0024*/ 	.byte	0x04, 0x12
        /*0026*/ 	.short	(.L_7 - .L_6)
	.align		4
.L_6:
        /*0028*/ 	.word	index@(triton_poi_fused__unsafe_index_add_convolution_15)
        /*002c*/ 	.word	0x00000000
.L_7:


//--------------------- .nv.info.triton_poi_fused__unsafe_index_add_convolution_15 --------------------------
	.section	.nv.info.triton_poi_fused__unsafe_index_add_convolution_15,"",@"SHT_CUDA_INFO"
	.sectionflags	@""
	.align	4


	//----- nvinfo : EIATTR_CUDA_API_VERSION
	.align		4
        /*0000*/ 	.byte	0x04, 0x37
        /*0002*/ 	.short	(.L_9 - .L_8)
.L_8:
        /*0004*/ 	.word	0x0000007c


	//----- nvinfo : EIATTR_KPARAM_INFO
	.align		4
.L_9:
        /*0008*/ 	.byte	0x04, 0x17
        /*000a*/ 	.short	(.L_11 - .L_10)
.L_10:
        /*000c*/ 	.word	0x00000000
        /*0010*/ 	.short	0x0004
        /*0012*/ 	.short	0x0020
        /*0014*/ 	.byte	0x00, 0xf0, 0x11, 0x00


	//----- nvinfo : EIATTR_KPARAM_INFO
	.align		4
.L_11:
        /*0018*/ 	.byte	0x04, 0x17
        /*001a*/ 	.short	(.L_13 - .L_12)
.L_12:
        /*001c*/ 	.word	0x00000000
        /*0020*/ 	.short	0x0003
        /*0022*/ 	.short	0x0018
        /*0024*/ 	.byte	0x00, 0xf4, 0x21, 0x00


	//----- nvinfo : EIATTR_KPARAM_INFO
	.align		4
.L_13:
        /*0028*/ 	.byte	0x04, 0x17
        /*002a*/ 	.short	(.L_15 - .L_14)
.L_14:
        /*002c*/ 	.word	0x00000000
        /*0030*/ 	.short	0x0002
        /*0032*/ 	.short	0x0010
        /*0034*/ 	.byte	0x00, 0xf4, 0x21, 0x00


	//----- nvinfo : EIATTR_KPARAM_INFO
	.align		4
.L_15:
        /*0038*/ 	.byte	0x04, 0x17
        /*003a*/ 	.short	(.L_17 - .L_16)
.L_16:
        /*003c*/ 	.word	0x00000000
        /*0040*/ 	.short	0x0001
        /*0042*/ 	.short	0x0008
        /*0044*/ 	.byte	0x00, 0xf4, 0x21, 0x00


	//----- nvinfo : EIATTR_KPARAM_INFO
	.align		4
.L_17:
        /*0048*/ 	.byte	0x04, 0x17
        /*004a*/ 	.short	(.L_19 - .L_18)
.L_18:
        /*004c*/ 	.word	0x00000000
        /*0050*/ 	.short	0x0000
        /*0052*/ 	.short	0x0000
        /*0054*/ 	.byte	0x00, 0xf4, 0x21, 0x00


	//----- nvinfo : EIATTR_SPARSE_MMA_MASK
	.align		4
.L_19:
        /*0058*/ 	.byte	0x03, 0x50
        /*005a*/ 	.short	0x0000


	//----- nvinfo : EIATTR_MAXREG_COUNT
	.align		4
        /*005c*/ 	.byte	0x03, 0x1b
        /*005e*/ 	.short	0x00ff


	//----- nvinfo : EIATTR_EXIT_INSTR_OFFSETS
	.align		4
        /*0060*/ 	.byte	0x04, 0x1c
        /*0062*/ 	.short	(.L_21 - .L_20)


	//   ....[0]....
.L_20:
        /*0064*/ 	.word	0x000003f0


	//----- nvinfo : EIATTR_REQNTID
	.align		4
.L_21:
        /*0068*/ 	.byte	0x04, 0x10
        /*006a*/ 	.short	(.L_23 - .L_22)
.L_22:
        /*006c*/ 	.word	0x00000080
        /*0070*/ 	.word	0x00000001
        /*0074*/ 	.word	0x00000001


	//----- nvinfo : EIATTR_CBANK_PARAM_SIZE
	.align		4
.L_23:
        /*0078*/ 	.byte	0x03, 0x19
        /*007a*/ 	.short	0x0024


	//----- nvinfo : EIATTR_PARAM_CBANK
	.align		4
        /*007c*/ 	.byte	0x04, 0x0a
        /*007e*/ 	.short	(.L_25 - .L_24)
	.align		4
.L_24:
        /*0080*/ 	.word	index@(.nv.constant0.triton_poi_fused__unsafe_index_add_convolution_15)
        /*0084*/ 	.short	0x0210
        /*0086*/ 	.short	0x0024


	//----- nvinfo : EIATTR_SW_WAR
	.align		4
.L_25:
        /*0088*/ 	.byte	0x04, 0x36
        /*008a*/ 	.short	(.L_27 - .L_26)
.L_26:
        /*008c*/ 	.word	0x00000008
.L_27:


//--------------------- .nv.callgraph             --------------------------
	.section	.nv.callgraph,"",@"SHT_CUDA_CALLGRAPH"
	.align	4
	.sectionentsize	8
	.align		4
        /*0000*/ 	.word	0x00000000
	.align		4
        /*0004*/ 	.word	0xffffffff
	.align		4
        /*0008*/ 	.word	0x00000000
	.align		4
        /*000c*/ 	.word	0xfffffffe
	.align		4
        /*0010*/ 	.word	0x00000000
	.align		4
        /*0014*/ 	.word	0xfffffffd
	.align		4
        /*0018*/ 	.word	0x00000000
	.align		4
        /*001c*/ 	.word	0xfffffffc


//--------------------- .text.triton_poi_fused__unsafe_index_add_convolution_15 --------------------------
	.section	.text.triton_poi_fused__unsafe_index_add_convolution_15,"ax",@progbits
	.align	128
        .global         triton_poi_fused__unsafe_index_add_convolution_15
        .type           triton_poi_fused__unsafe_index_add_convolution_15,@function
        .size           triton_poi_fused__unsafe_index_add_convolution_15,(.L_x_1 - triton_poi_fused__unsafe_index_add_convolution_15)
        .other          triton_poi_fused__unsafe_index_add_convolution_15,@"STO_CUDA_ENTRY STV_DEFAULT"
triton_poi_fused__unsafe_index_add_convolution_15:
.text.triton_poi_fused__unsafe_index_add_convolution_15:
[----:B------:R-:W-:Y:S01]  /*0000*/  LDC R1, c[0x0][0x28] ;  /* 0x00000a00ff017b82 */ /* 0x000fe20000000800 */
[----:B------:R-:W1:Y:S07]  /*0010*/  S2R R0, SR_TID.X ;  /* 0x0000000000007919 */ /* 0x000e6e0000002100 */
[----:B------:R-:W2:Y:S01]  /*0020*/  LDC.64 R4, c[0x0][0x218] ;  /* 0x00008600ff047b82 */ /* 0x000ea20000000a00 */
[----:B------:R-:W-:Y:S01]  /*0030*/  ULDC.64 UR4, c[0x0][0x208] ;  /* 0x0000820000047ab9 */ /* 0x000fe20000000a00 */
[----:B------:R-:W-:Y:S01]  /*0040*/  ULDC.64 UR6, c[0x0][0x220] ;  /* 0x0000880000067ab9 */ /* 0x000fe20000000a00 */
[----:B------:R-:W3:Y:S01]  /*0050*/  S2R R9, SR_CTAID.X ;  /* 0x0000000000097919 */ /* 0x000ee20000002500 */
[----:B-1----:R-:W-:-:S05]  /*0060*/  IMAD.SHL.U32 R0, R0, 0x2, RZ ;  /* 0x0000000200007824 */ /* 0x002fca00078e00ff */
[----:B------:R-:W-:-:S05]  /*0070*/  LOP3.LUT R0, R0, 0xfe, RZ, 0xc0, !PT ;  /* 0x000000fe00007812 */ /* 0x000fca00078ec0ff */
[----:B---3--:R-:W-:-:S05]  /*0080*/  IMAD R0, R9, 0x100, R0 ;  /* 0x0000010009007824 */ /* 0x008fca00078e0200 */
[----:B------:R-:W-:-:S04]  /*0090*/  SHF.R.S32.HI R3, RZ, 0x1f, R0 ;  /* 0x0000001fff037819 */ /* 0x000fc80000011400 */
[----:B------:R-:W-:-:S04]  /*00a0*/  LEA.HI R3, R3, R0, RZ, 0x2 ;  /* 0x0000000003037211 */ /* 0x000fc800078f10ff */
[----:B------:R-:W-:Y:S02]  /*00b0*/  SHF.R.S32.HI R2, RZ, 0x2, R3 ;  /* 0x00000002ff027819 */ /* 0x000fe40000011403 */
[----:B------:R-:W-:Y:S02]  /*00c0*/  LOP3.LUT R3, R3, 0xfffffffc, RZ, 0xc0, !PT ;  /* 0xfffffffc03037812 */ /* 0x000fe400078ec0ff */
[----:B------:R-:W-:-:S03]  /*00d0*/  LEA.HI R6, R2, R2, RZ, 0x2 ;  /* 0x0000000202067211 */ /* 0x000fc600078f10ff */
[----:B------:R-:W-:Y:S01]  /*00e0*/  IMAD.IADD R3, R0, 0x1, -R3 ;  /* 0x0000000100037824 */ /* 0x000fe200078e0a03 */
[----:B------:R-:W-:-:S05]  /*00f0*/  LOP3.LUT R7, R6, 0xfffffffc, RZ, 0xc0, !PT ;  /* 0xfffffffc06077812 */ /* 0x000fca00078ec0ff */
[----:B------:R-:W-:-:S04]  /*0100*/  IMAD.IADD R7, R2, 0x1, -R7 ;  /* 0x0000000102077824 */ /* 0x000fc800078e0a07 */
[----:B--2---:R-:W-:-:S06]  /*0110*/  IMAD.WIDE R10, R7, 0x8, R4 ;  /* 0x00000008070a7825 */ /* 0x004fcc00078e0204 */
[----:B------:R-:W2:Y:S01]  /*0120*/  LDG.E.EL.64 R10, desc[UR4][R10.64] ;  /* 0x000000040a0a7981 */ /* 0x000ea2000c2e1b00 */
[----:B------:R-:W-:-:S06]  /*0130*/  IMAD.WIDE R4, R3, 0x8, R4 ;  /* 0x0000000803047825 */ /* 0x000fcc00078e0204 */
[----:B------:R-:W3:Y:S01]  /*0140*/  LDG.E.EL.128 R4, desc[UR4][R4.64] ;  /* 0x0000000404047981 */ /* 0x000ee2000c2e1d00 */
[----:B------:R-:W-:Y:S02]  /*0150*/  SHF.R.S32.HI R3, RZ, 0x17, R9 ;  /* 0x00000017ff037819 */ /* 0x000fe40000011409 */
[----:B------:R-:W1:Y:S02]  /*0160*/  LDC.64 R8, c[0x0][0x228] ;  /* 0x00008a00ff087b82 */ /* 0x000e640000000a00 */
[----:B------:R-:W-:-:S04]  /*0170*/  SGXT R3, R3, 0x1 ;  /* 0x000000010303781a */ /* 0x000fc80000000200 */
[----:B------:R-:W-:Y:S02]  /*0180*/  LEA.HI R12, R3, R0, RZ, 0x4 ;  /* 0x00000000030c7211 */ /* 0x000fe400078f20ff */
[----:B------:R-:W4:Y:S02]  /*0190*/  LDC.64 R2, c[0x0][0x210] ;  /* 0x00008400ff027b82 */ /* 0x000f240000000a00 */
[----:B----4-:R-:W-:Y:S01]  /*01a0*/  IMAD.WIDE R2, R0, 0x4, R2 ;  /* 0x0000000400027825 */ /* 0x010fe200078e0202 */
[----:B--2---:R-:W-:-:S04]  /*01b0*/  SHF.R.U32.HI R13, RZ, 0x1e, R11 ;  /* 0x0000001eff0d7819 */ /* 0x004fc8000001160b */
[----:B------:R-:W-:Y:S02]  /*01c0*/  LOP3.LUT R13, R13, 0x2, RZ, 0xc0, !PT ;  /* 0x000000020d0d7812 */ /* 0x000fe400078ec0ff */
[----:B---3--:R-:W-:Y:S02]  /*01d0*/  LEA R15, P1, R4, UR6, 0x2 ;  /* 0x00000006040f7c11 */ /* 0x008fe4000f8210ff */
[----:B------:R-:W-:Y:S02]  /*01e0*/  IADD3 R16, P0, R10, R13, RZ ;  /* 0x0000000d0a107210 */ /* 0x000fe40007f1e0ff */
[--C-:B------:R-:W-:Y:S02]  /*01f0*/  SHF.R.S32.HI R10, RZ, 0x4, R12.reuse ;  /* 0x00000004ff0a7819 */ /* 0x100fe4000001140c */
[----:B------:R-:W-:Y:S01]  /*0200*/  SHF.R.S32.HI R13, RZ, 0x1f, R12 ;  /* 0x0000001fff0d7819 */ /* 0x000fe2000001140c */
[----:B------:R-:W-:Y:S01]  /*0210*/  IMAD.X R19, RZ, RZ, R11, P0 ;  /* 0x000000ffff137224 */ /* 0x000fe200000e060b */
[----:B------:R-:W-:-:S02]  /*0220*/  SHF.R.U32.HI R11, RZ, 0x1c, R5 ;  /* 0x0000001cff0b7819 */ /* 0x000fc40000011605 */
[----:B------:R-:W-:Y:S02]  /*0230*/  LEA.HI.X R17, R4, UR7, R5, 0x2, P1 ;  /* 0x0000000704117c11 */ /* 0x000fe400088f1405 */
[----:B------:R-:W-:Y:S02]  /*0240*/  LEA.HI R13, R13, R10, RZ, 0x8 ;  /* 0x0000000a0d0d7211 */ /* 0x000fe400078f40ff */
[----:B------:R-:W-:Y:S02]  /*0250*/  SHF.R.U32.HI R5, RZ, 0x1c, R7 ;  /* 0x0000001cff057819 */ /* 0x000fe40000011607 */
[----:B------:R-:W-:Y:S01]  /*0260*/  LOP3.LUT R4, R11, 0x8, RZ, 0xc0, !PT ;  /* 0x000000080b047812 */ /* 0x000fe200078ec0ff */
[----:B------:R-:W-:Y:S01]  /*0270*/  IMAD.SHL.U32 R11, R16, 0x8, RZ ;  /* 0x00000008100b7824 */ /* 0x000fe200078e00ff */
[----:B------:R-:W-:Y:S02]  /*0280*/  LEA R12, P0, R6, UR6, 0x2 ;  /* 0x00000006060c7c11 */ /* 0x000fe4000f8010ff */
[----:B------:R-:W-:-:S02]  /*0290*/  LOP3.LUT R5, R5, 0x8, RZ, 0xc0, !PT ;  /* 0x0000000805057812 */ /* 0x000fc400078ec0ff */
[----:B------:R-:W-:Y:S02]  /*02a0*/  LOP3.LUT R13, R13, 0xffffff00, RZ, 0xc0, !PT ;  /* 0xffffff000d0d7812 */ /* 0x000fe400078ec0ff */
[----:B------:R-:W-:Y:S02]  /*02b0*/  LEA.HI.X R7, R6, UR7, R7, 0x2, P0 ;  /* 0x0000000706077c11 */ /* 0x000fe400080f1407 */
[----:B------:R-:W-:Y:S01]  /*02c0*/  SHF.L.U64.HI R14, R16, 0x3, R19 ;  /* 0x00000003100e7819 */ /* 0x000fe20000010213 */
[C---:B------:R-:W-:Y:S01]  /*02d0*/  IMAD.IADD R13, R10.reuse, 0x1, -R13 ;  /* 0x000000010a0d7824 */ /* 0x040fe200078e0a0d */
[C---:B------:R-:W-:Y:S02]  /*02e0*/  IADD3 R4, P0, P1, R11.reuse, R15, R4 ;  /* 0x0000000f0b047210 */ /* 0x040fe4000791e004 */
[----:B------:R-:W-:Y:S01]  /*02f0*/  IADD3 R6, P2, P3, R11, R12, R5 ;  /* 0x0000000c0b067210 */ /* 0x000fe20007b5e005 */
[----:B------:R-:W-:Y:S01]  /*0300*/  IMAD.SHL.U32 R11, R10, 0x4, RZ ;  /* 0x000000040a0b7824 */ /* 0x000fe200078e00ff */
[C---:B------:R-:W-:Y:S01]  /*0310*/  IADD3.X R5, R14.reuse, R17, RZ, P0, P1 ;  /* 0x000000110e057210 */ /* 0x040fe200007e24ff */
[----:B-1----:R-:W-:Y:S01]  /*0320*/  IMAD.WIDE R8, R13, 0x4, R8 ;  /* 0x000000040d087825 */ /* 0x002fe200078e0208 */
[----:B------:R-:W-:-:S03]  /*0330*/  IADD3.X R7, R14, R7, RZ, P2, P3 ;  /* 0x000000070e077210 */ /* 0x000fc600017e64ff */
[C---:B------:R-:W-:Y:S02]  /*0340*/  IMAD.WIDE R4, R11.reuse, 0x4, R4 ;  /* 0x000000040b047825 */ /* 0x040fe400078e0204 */
[----:B------:R-:W2:Y:S02]  /*0350*/  LDG.E.EL R8, desc[UR4][R8.64] ;  /* 0x0000000408087981 */ /* 0x000ea4000c2e1900 */
[----:B------:R-:W-:Y:S02]  /*0360*/  IMAD.WIDE R6, R11, 0x4, R6 ;  /* 0x000000040b067825 */ /* 0x000fe400078e0206 */
[----:B------:R-:W2:Y:S04]  /*0370*/  LDG.E.64 R10, desc[UR4][R2.64] ;  /* 0x00000004020a7981 */ /* 0x000ea8000c1e1b00 */
[----:B------:R-:W3:Y:S04]  /*0380*/  LDG.E.EL R4, desc[UR4][R4.64] ;  /* 0x0000000404047981 */ /* 0x000ee8000c2e1900 */
[----:B------:R-:W4:Y:S01]  /*0390*/  LDG.E.EL R6, desc[UR4][R6.64] ;  /* 0x0000000406067981 */ /* 0x000f22000c2e1900 */
[--C-:B--2---:R-:W-:Y:S01]  /*03a0*/  FADD R13, R10, R8.reuse ;  /* 0x000000080a0d7221 */ /* 0x104fe20000000000 */
[----:B------:R-:W-:-:S03]  /*03b0*/  FADD R11, R11, R8 ;  /* 0x000000080b0b7221 */ /* 0x000fc60000000000 */
[----:B---3--:R-:W-:Y:S01]  /*03c0*/  FADD R10, R4, R13 ;  /* 0x0000000d040a7221 */ /* 0x008fe20000000000 */
[----:B----4-:R-:W-:-:S05]  /*03d0*/  FADD R11, R6, R11 ;  /* 0x0000000b060b7221 */ /* 0x010fca0000000000 */
[----:B------:R-:W-:Y:S01]  /*03e0*/  STG.E.64 desc[UR4][R2.64], R10 ;  /* 0x0000000a02007986 */ /* 0x000fe2000c101b04 */
[----:B------:R-:W-:Y:S05]  /*03f0*/  EXIT ;  /* 0x000000000000794d */ /* 0x000fea0003800000 */
.L_x_0:
[----:B------:R-:W-:-:S00]  /*0400*/  BRA `(.L_x_0) ;  /* 0xfffffffc00fc7947 */ /* 0x000fc0000383ffff */
[----:B------:R-:W-:-:S00]  /*0410*/  NOP ;  /* 0x0000000000007918 */ /* 0x000fc00000000000 */
        /* <DEDUP_REMOVED lines=14> */
.L_x_1:


//--------------------- .nv.constant0.triton_poi_fused__unsafe_index_add_convolution_15 --------------------------
	.section	.nv.constant0.triton_poi_fused__unsafe_index_add_convolution_15,"a",@progbits
	.sectionflags	@""
	.align	4
.nv.constant0.triton_poi_fused__unsafe_index_add_convolution_15:
	.zero		564
